//
// Generated by NVIDIA NVVM Compiler
//
// Compiler Build ID: CL-36424714
// Cuda compilation tools, release 13.0, V13.0.88
// Based on NVVM 20.0.0
//

.version 9.0
.target sm_100
.address_size 64

	// .globl	_Z12printGridDimv
.extern .func  (.param .b32 func_retval0) vprintf
(
	.param .b64 vprintf_param_0,
	.param .b64 vprintf_param_1
)
;
.global .align 1 .b8 $str[33] = {71, 114, 105, 100, 32, 100, 105, 109, 101, 110, 115, 105, 111, 110, 115, 58, 32, 120, 32, 61, 32, 37, 100, 44, 32, 121, 32, 61, 32, 37, 100, 10};

.visible .entry _Z12printGridDimv()
{
	.local .align 8 .b8 	__local_depot0[8];
	.reg .b64 	%SP;
	.reg .b64 	%SPL;
	.reg .pred 	%p<2>;
	.reg .b32 	%r<12>;
	.reg .b64 	%rd<5>;

	mov.u64 	%SPL, __local_depot0;
	cvta.local.u64 	%SP, %SPL;
	mov.u32 	%r1, %tid.x;
	mov.u32 	%r2, %tid.y;
	or.b32  	%r3, %r1, %r2;
	mov.u32 	%r4, %ctaid.x;
	or.b32  	%r5, %r3, %r4;
	mov.u32 	%r6, %ctaid.y;
	or.b32  	%r7, %r5, %r6;
	setp.ne.s32 	%p1, %r7, 0;
	@%p1 bra 	$L__BB0_2;
	add.u64 	%rd1, %SP, 0;
	add.u64 	%rd2, %SPL, 0;
	mov.u32 	%r8, %nctaid.x;
	mov.u32 	%r9, %nctaid.y;
	st.local.v2.u32 	[%rd2], {%r8, %r9};
	mov.u64 	%rd3, $str;
	cvta.global.u64 	%rd4, %rd3;
	{ // callseq 0, 0
	.param .b64 param0;
	st.param.b64 	[param0], %rd4;
	.param .b64 param1;
	st.param.b64 	[param1], %rd1;
	.param .b32 retval0;
	call.uni (retval0), 
	vprintf, 
	(
	param0, 
	param1
	);
	ld.param.b32 	%r10, [retval0];
	} // callseq 0
$L__BB0_2:
	ret;

}


// ===== COMPILED SASS (sm_100) =====

	.target	sm_100

	.elftype	@"ET_EXEC"


//--------------------- .note.nv.tkinfo           --------------------------
	.section	.note.nv.tkinfo,"",@"SHT_NOTE"
	.sectionflags	@"SHF_NOTE_NV_TKINFO"
	.tkinfo
        /*0018*/ 	.word	0x00000002
        /*0030*/ 	.string	""
        /*0030*/ 	.string	"ptxas"
        /*0030*/ 	.string	"Cuda compilation tools, release 13.0, V13.0.88"
        /*0030*/ 	.string	"Build cuda_13.0.r13.0/compiler.36424714_0"
        /*0030*/ 	.string	"-arch sm_100 -m 64 "



//--------------------- .note.nv.cuinfo           --------------------------
	.section	.note.nv.cuinfo,"",@"SHT_NOTE"
	.sectionflags	@"SHF_NOTE_NV_CUINFO"
        /*0018*/ 	.short	0x0002
        /*001a*/ 	.short	0x0064
        /*001c*/ 	.short	0x0082
	.zero		2


//--------------------- .nv.info                  --------------------------
	.section	.nv.info,"",@"SHT_CUDA_INFO"
	.align	4


	//----- nvinfo : EIATTR_REGCOUNT
	.align		4
        /*0000*/ 	.byte	0x04, 0x2f
        /*0002*/ 	.short	(.L_2 - .L_1)
	.align		4
.L_1:
        /*0004*/ 	.word	index@(_Z12printGridDimv)
        /*0008*/ 	.word	0x00000018


	//----- nvinfo : EIATTR_FRAME_SIZE
	.align		4
.L_2:
        /*000c*/ 	.byte	0x04, 0x11
        /*000e*/ 	.short	(.L_4 - .L_3)
	.align		4
.L_3:
        /*0010*/ 	.word	index@(_Z12printGridDimv)
        /*0014*/ 	.word	0x00000008


	//----- nvinfo : EIATTR_MIN_STACK_SIZE
	.align		4
.L_4:
        /*0018*/ 	.byte	0x04, 0x12
        /*001a*/ 	.short	(.L_6 - .L_5)
	.align		4
.L_5:
        /*001c*/ 	.word	index@(_Z12printGridDimv)
        /*0020*/ 	.word	0x00000008
.L_6:


//--------------------- .nv.compat                --------------------------
	.section	.nv.compat,"",@"SHT_CUDA_COMPAT_INFO"
	.align	4
        /*0000*/ 	.byte	0x02, 0x09, 0x00, 0x00, 0x02, 0x02, 0x01, 0x00, 0x02, 0x05, 0x05, 0x00, 0x03, 0x07, 0x01, 0x01
        /*0010*/ 	.byte	0x02, 0x03, 0x00, 0x00, 0x02, 0x06, 0x01, 0x00, 0x04, 0x0b, 0x08, 0x00, 0x09, 0x00, 0x00, 0x00
        /*0020*/ 	.byte	0x00, 0x00, 0x00, 0x00


//--------------------- .nv.info._Z12printGridDimv --------------------------
	.section	.nv.info._Z12printGridDimv,"",@"SHT_CUDA_INFO"
	.sectionflags	@""
	.align	4


	//----- nvinfo : EIATTR_CUDA_API_VERSION
	.align		4
        /*0000*/ 	.byte	0x04, 0x37
        /*0002*/ 	.short	(.L_8 - .L_7)
.L_7:
        /*0004*/ 	.word	0x00000082


	//----- nvinfo : EIATTR_SPARSE_MMA_MASK
	.align		4
.L_8:
        /*0008*/ 	.byte	0x03, 0x50
        /*000a*/ 	.short	0x0000


	//----- nvinfo : EIATTR_MAXREG_COUNT
	.align		4
        /*000c*/ 	.byte	0x03, 0x1b
        /*000e*/ 	.short	0x00ff


	//----- nvinfo : EIATTR_EXTERNS
	.align		4
        /*0010*/ 	.byte	0x04, 0x0f
        /*0012*/ 	.short	(.L_10 - .L_9)


	//   ....[0]....
	.align		4
.L_9:
        /*0014*/ 	.word	index@(vprintf)


	//----- nvinfo : EIATTR_MERCURY_ISA_VERSION
	.align		4
.L_10:
        /*0018*/ 	.byte	0x03, 0x5f
        /*001a*/ 	.short	0x0101


	//----- nvinfo : EIATTR_VRC_CTA_INIT_COUNT
	.align		4
        /*001c*/ 	.byte	0x02, 0x4a
	.zero		1
	.zero		1


	//----- nvinfo : EIATTR_SYSCALL_OFFSETS
	.align		4
        /*0020*/ 	.byte	0x04, 0x46
        /*0022*/ 	.short	(.L_12 - .L_11)


	//   ....[0]....
.L_11:
        /*0024*/ 	.word	0x00000160


	//----- nvinfo : EIATTR_EXIT_INSTR_OFFSETS
	.align		4
.L_12:
        /*0028*/ 	.byte	0x04, 0x1c
        /*002a*/ 	.short	(.L_14 - .L_13)


	//   ....[0]....
.L_13:
        /*002c*/ 	.word	0x000000c0


	//   ....[1]....
        /*0030*/ 	.word	0x00000170


	//----- nvinfo : EIATTR_CRS_STACK_SIZE
	.align		4
.L_14:
        /*0034*/ 	.byte	0x04, 0x1e
        /*0036*/ 	.short	(.L_16 - .L_15)
.L_15:
        /*0038*/ 	.word	0x00000000


	//----- nvinfo : EIATTR_SW_WAR
	.align		4
.L_16:
        /*003c*/ 	.byte	0x04, 0x36
        /*003e*/ 	.short	(.L_18 - .L_17)
.L_17:
        /*0040*/ 	.word	0x00000008
.L_18:


//--------------------- .nv.callgraph             --------------------------
	.section	.nv.callgraph,"",@"SHT_CUDA_CALLGRAPH"
	.align	4
	.sectionentsize	8
	.align		4
        /*0000*/ 	.word	0x00000000
	.align		4
        /*0004*/ 	.word	0xffffffff
	.align		4
        /*0008*/ 	.word	index@(_Z12printGridDimv)
	.align		4
        /*000c*/ 	.word	index@(vprintf)
	.align		4
        /*0010*/ 	.word	0x00000000
	.align		4
        /*0014*/ 	.word	0xfffffffe
	.align		4
        /*0018*/ 	.word	0x00000000
	.align		4
        /*001c*/ 	.word	0xfffffffd
	.align		4
        /*0020*/ 	.word	0x00000000
	.align		4
        /*0024*/ 	.word	0xfffffffc


//--------------------- .nv.constant4             --------------------------
	.section	.nv.constant4,"a",@progbits
	.align	8
	.align		8
.nv.constant4:
        /*0000*/ 	.dword	vprintf
	.align		8
        /*0008*/ 	.dword	$str


//--------------------- .text._Z12printGridDimv   --------------------------
	.section	.text._Z12printGridDimv,"ax",@progbits
	.align	128
        .global         _Z12printGridDimv
        .type           _Z12printGridDimv,@function
        .size           _Z12printGridDimv,(.L_x_2 - _Z12printGridDimv)
        .other          _Z12printGridDimv,@"STO_CUDA_ENTRY STV_DEFAULT"
_Z12printGridDimv:
.text._Z12printGridDimv:
[----:B------:R-:W0:Y:S01]  /*0000*/  LDC R1, c[0x0][0x37c] ;  /* 0x0000df00ff017b82 */ /* 0x000e220000000800 */
[----:B------:R-:W1:Y:S07]  /*0010*/  S2R R0, SR_TID.X ;  /* 0x0000000000007919 */ /* 0x000e6e0000002100 */
[----:B------:R-:W1:Y:S01]  /*0020*/  S2UR UR6, SR_CTAID.X ;  /* 0x00000000000679c3 */ /* 0x000e620000002500 */
[----:B------:R-:W2:Y:S01]  /*0030*/  LDCU UR4, c[0x0][0x2f8] ;  /* 0x00005f00ff0477ac */ /* 0x000ea20008000800 */
[----:B0-----:R-:W-:Y:S01]  /*0040*/  VIADD R1, R1, 0xfffffff8 ;  /* 0xfffffff801017836 */ /* 0x001fe20000000000 */
[----:B------:R-:W1:Y:S01]  /*0050*/  S2R R3, SR_TID.Y ;  /* 0x0000000000037919 */ /* 0x000e620000002200 */
[----:B------:R-:W0:Y:S04]  /*0060*/  LDCU UR5, c[0x0][0x2fc] ;  /* 0x00005f80ff0577ac */ /* 0x000e280008000800 */
[----:B------:R-:W3:Y:S01]  /*0070*/  S2UR UR7, SR_CTAID.Y ;  /* 0x00000000000779c3 */ /* 0x000ee20000002600 */
[----:B--2---:R-:W-:-:S05]  /*0080*/  IADD3 R6, P1, PT, R1, UR4, RZ ;  /* 0x0000000401067c10 */ /* 0x004fca000ff3e0ff */
[----:B0-----:R-:W-:Y:S01]  /*0090*/  IMAD.X R7, RZ, RZ, UR5, P1 ;  /* 0x00000005ff077e24 */ /* 0x001fe200088e06ff */
[----:B-1----:R-:W-:-:S04]  /*00a0*/  LOP3.LUT R0, R0, UR6, R3, 0xfe, !PT ;  /* 0x0000000600007c12 */ /* 0x002fc8000f8efe03 */
[----:B---3--:R-:W-:-:S13]  /*00b0*/  LOP3.LUT P0, RZ, R0, UR7, RZ, 0xfc, !PT ;  /* 0x0000000700ff7c12 */ /* 0x008fda000f80fcff */
[----:B------:R-:W-:Y:S05]  /*00c0*/  @P0 EXIT ;  /* 0x000000000000094d */ /* 0x000fea0003800000 */
[----:B------:R-:W0:Y:S01]  /*00d0*/  LDC R8, c[0x0][0x370] ;  /* 0x0000dc00ff087b82 */ /* 0x000e220000000800 */
[----:B------:R-:W-:Y:S01]  /*00e0*/  MOV R0, 0x0 ;  /* 0x0000000000007802 */ /* 0x000fe20000000f00 */
[----:B------:R-:W1:Y:S06]  /*00f0*/  LDCU.64 UR4, c[0x4][0x8] ;  /* 0x01000100ff0477ac */ /* 0x000e6c0008000a00 */
[----:B------:R-:W0:Y:S08]  /*0100*/  LDC R9, c[0x0][0x374] ;  /* 0x0000dd00ff097b82 */ /* 0x000e300000000800 */
[----:B------:R2:W3:Y:S01]  /*0110*/  LDC.64 R2, c[0x4][R0] ;  /* 0x0100000000027b82 */ /* 0x0004e20000000a00 */
[----:B-1----:R-:W-:-:S02]  /*0120*/  IMAD.U32 R4, RZ, RZ, UR4 ;  /* 0x00000004ff047e24 */ /* 0x002fc4000f8e00ff */
[----:B------:R-:W-:Y:S01]  /*0130*/  IMAD.U32 R5, RZ, RZ, UR5 ;  /* 0x00000005ff057e24 */ /* 0x000fe2000f8e00ff */
[----:B0-----:R2:W-:Y:S06]  /*0140*/  STL.64 [R1], R8 ;  /* 0x0000000801007387 */ /* 0x0015ec0000100a00 */
[----:B------:R-:W-:-:S07]  /*0150*/  LEPC R20, `(.L_x_0) ;  /* 0x000000001014794e */ /* 0x000fce0000000000 */
[----:B--23--:R-:W-:Y:S05]  /*0160*/  CALL.ABS.NOINC R2 ;  /* 0x0000000002007343 */ /* 0x00cfea0003c00000 */
.L_x_0:
[----:B------:R-:W-:Y:S05]  /*0170*/  EXIT ;  /* 0x000000000000794d */ /* 0x000fea0003800000 */
.L_x_1:
[----:B------:R-:W-:-:S00]  /*0180*/  BRA `(.L_x_1) ;  /* 0xfffffffc00fc7947 */ /* 0x000fc0000383ffff */
[----:B------:R-:W-:-:S00]  /*0190*/  NOP ;  /* 0x0000000000007918 */ /* 0x000fc00000000000 */
        /* <DEDUP_REMOVED lines=14> */
.L_x_2:


//--------------------- .nv.global.init           --------------------------
	.section	.nv.global.init,"aw",@progbits
.nv.global.init:
	.type		$str,@object
	.size		$str,(.L_0 - $str)
$str:
        /*0000*/ 	.byte	0x47, 0x72, 0x69, 0x64, 0x20, 0x64, 0x69, 0x6d, 0x65, 0x6e, 0x73, 0x69, 0x6f, 0x6e, 0x73, 0x3a
        /*0010*/ 	.byte	0x20, 0x78, 0x20, 0x3d, 0x20, 0x25, 0x64, 0x2c, 0x20, 0x79, 0x20, 0x3d, 0x20, 0x25, 0x64, 0x0a
        /*0020*/ 	.byte	0x00
.L_0:


//--------------------- .nv.shared.reserved.0     --------------------------
	.section	.nv.shared.reserved.0,"aw",@nobits
	.weak		__nv_reservedSMEM_offset_0_alias
	.size		__nv_reservedSMEM_offset_0_alias, 0, 64
	.other		__nv_reservedSMEM_offset_0_alias,@"STO_CUDA_RESERVED_SHARED STV_DEFAULT"
__nv_reservedSMEM_offset_0_alias:
	.zero		0
	.zero		64


//--------------------- .nv.constant0._Z12printGridDimv --------------------------
	.section	.nv.constant0._Z12printGridDimv,"a",@progbits
	.sectionflags	@""
	.align	4
.nv.constant0._Z12printGridDimv:
	.zero		896


//--------------------- SYMBOLS --------------------------

	.type		.nv.reservedSmem.offset0,@object
	.size		.nv.reservedSmem.offset0,0x4
	.type		vprintf,@function
